	.headerflags	@"EF_CUDA_TEXMODE_UNIFIED EF_CUDA_64BIT_ADDRESS EF_CUDA_ACCELERATORS EF_CUDA_SM90 EF_CUDA_VIRTUAL_SM(EF_CUDA_SM90)"
	.elftype	@"ET_EXEC"


//--------------------- .nv.info                  --------------------------
	.section	.nv.info,"",@"SHT_CUDA_INFO"
	.align	4


	//----- nvinfo : EIATTR_REGCOUNT
	.align		4
        /*0000*/ 	.byte	0x04, 0x2f
        /*0002*/ 	.short	(.L_3 - .L_2)
	.align		4
.L_2:
        /*0004*/ 	.word	index@(triton_poi_fused__native_batch_norm_legit_no_training_7)
        /*0008*/ 	.word	0x0000001e


	//----- nvinfo : EIATTR_MIN_STACK_SIZE
	.align		4
.L_3:
        /*000c*/ 	.byte	0x04, 0x12
        /*000e*/ 	.short	(.L_5 - .L_4)
	.align		4
.L_4:
        /*0010*/ 	.word	index@(triton_poi_fused__native_batch_norm_legit_no_training_7)
        /*0014*/ 	.word	0x00000000


	//----- nvinfo : EIATTR_FRAME_SIZE
	.align		4
.L_5:
        /*0018*/ 	.byte	0x04, 0x11
        /*001a*/ 	.short	(.L_7 - .L_6)
	.align		4
.L_6:
        /*001c*/ 	.word	index@(triton_poi_fused__native_batch_norm_legit_no_training_7)
        /*0020*/ 	.word	0x00000000


	//----- nvinfo : EIATTR_MIN_STACK_SIZE
	.align		4
.L_7:
        /*0024*/ 	.byte	0x04, 0x12
        /*0026*/ 	.short	(.L_9 - .L_8)
	.align		4
.L_8:
        /*0028*/ 	.word	index@(triton_poi_fused__native_batch_norm_legit_no_training_7)
        /*002c*/ 	.word	0x00000000
.L_9:


//--------------------- .nv.info.triton_poi_fused__native_batch_norm_legit_no_training_7 --------------------------
	.section	.nv.info.triton_poi_fused__native_batch_norm_legit_no_training_7,"",@"SHT_CUDA_INFO"
	.sectionflags	@""
	.align	4


	//----- nvinfo : EIATTR_CUDA_API_VERSION
	.align		4
        /*0000*/ 	.byte	0x04, 0x37
        /*0002*/ 	.short	(.L_11 - .L_10)
.L_10:
        /*0004*/ 	.word	0x0000007c


	//----- nvinfo : EIATTR_KPARAM_INFO
	.align		4
.L_11:
        /*0008*/ 	.byte	0x04, 0x17
        /*000a*/ 	.short	(.L_13 - .L_12)
.L_12:
        /*000c*/ 	.word	0x00000000
        /*0010*/ 	.short	0x0006
        /*0012*/ 	.short	0x0030
        /*0014*/ 	.byte	0x00, 0xf0, 0x11, 0x00


	//----- nvinfo : EIATTR_KPARAM_INFO
	.align		4
.L_13:
        /*0018*/ 	.byte	0x04, 0x17
        /*001a*/ 	.short	(.L_15 - .L_14)
.L_14:
        /*001c*/ 	.word	0x00000000
        /*0020*/ 	.short	0x0005
        /*0022*/ 	.short	0x0028
        /*0024*/ 	.byte	0x00, 0xf4, 0x21, 0x00


	//----- nvinfo : EIATTR_KPARAM_INFO
	.align		4
.L_15:
        /*0028*/ 	.byte	0x04, 0x17
        /*002a*/ 	.short	(.L_17 - .L_16)
.L_16:
        /*002c*/ 	.word	0x00000000
        /*0030*/ 	.short	0x0004
        /*0032*/ 	.short	0x0020
        /*0034*/ 	.byte	0x00, 0xf4, 0x21, 0x00


	//----- nvinfo : EIATTR_KPARAM_INFO
	.align		4
.L_17:
        /*0038*/ 	.byte	0x04, 0x17
        /*003a*/ 	.short	(.L_19 - .L_18)
.L_18:
        /*003c*/ 	.word	0x00000000
        /*0040*/ 	.short	0x0003
        /*0042*/ 	.short	0x0018
        /*0044*/ 	.byte	0x00, 0xf4, 0x21, 0x00


	//----- nvinfo : EIATTR_KPARAM_INFO
	.align		4
.L_19:
        /*0048*/ 	.byte	0x04, 0x17
        /*004a*/ 	.short	(.L_21 - .L_20)
.L_20:
        /*004c*/ 	.word	0x00000000
        /*0050*/ 	.short	0x0002
        /*0052*/ 	.short	0x0010
        /*0054*/ 	.byte	0x00, 0xf4, 0x21, 0x00


	//----- nvinfo : EIATTR_KPARAM_INFO
	.align		4
.L_21:
        /*0058*/ 	.byte	0x04, 0x17
        /*005a*/ 	.short	(.L_23 - .L_22)
.L_22:
        /*005c*/ 	.word	0x00000000
        /*0060*/ 	.short	0x0001
        /*0062*/ 	.short	0x0008
        /*0064*/ 	.byte	0x00, 0xf4, 0x21, 0x00


	//----- nvinfo : EIATTR_KPARAM_INFO
	.align		4
.L_23:
        /*0068*/ 	.byte	0x04, 0x17
        /*006a*/ 	.short	(.L_25 - .L_24)
.L_24:
        /*006c*/ 	.word	0x00000000
        /*0070*/ 	.short	0x0000
        /*0072*/ 	.short	0x0000
        /*0074*/ 	.byte	0x00, 0xf4, 0x21, 0x00


	//----- nvinfo : EIATTR_SPARSE_MMA_MASK
	.align		4
.L_25:
        /*0078*/ 	.byte	0x03, 0x50
        /*007a*/ 	.short	0x0000


	//----- nvinfo : EIATTR_MAXREG_COUNT
	.align		4
        /*007c*/ 	.byte	0x03, 0x1b
        /*007e*/ 	.short	0x00ff


	//----- nvinfo : EIATTR_EXIT_INSTR_OFFSETS
	.align		4
        /*0080*/ 	.byte	0x04, 0x1c
        /*0082*/ 	.short	(.L_27 - .L_26)


	//   ....[0]....
.L_26:
        /*0084*/ 	.word	0x000004c0


	//   ....[1]....
        /*0088*/ 	.word	0x000004e0


	//----- nvinfo : EIATTR_REQNTID
	.align		4
.L_27:
        /*008c*/ 	.byte	0x04, 0x10
        /*008e*/ 	.short	(.L_29 - .L_28)
.L_28:
        /*0090*/ 	.word	0x00000080
        /*0094*/ 	.word	0x00000001
        /*0098*/ 	.word	0x00000001


	//----- nvinfo : EIATTR_CBANK_PARAM_SIZE
	.align		4
.L_29:
        /*009c*/ 	.byte	0x03, 0x19
        /*009e*/ 	.short	0x0034


	//----- nvinfo : EIATTR_PARAM_CBANK
	.align		4
        /*00a0*/ 	.byte	0x04, 0x0a
        /*00a2*/ 	.short	(.L_31 - .L_30)
	.align		4
.L_30:
        /*00a4*/ 	.word	index@(.nv.constant0.triton_poi_fused__native_batch_norm_legit_no_training_7)
        /*00a8*/ 	.short	0x0210
        /*00aa*/ 	.short	0x0034


	//----- nvinfo : EIATTR_SW_WAR
	.align		4
.L_31:
        /*00ac*/ 	.byte	0x04, 0x36
        /*00ae*/ 	.short	(.L_33 - .L_32)
.L_32:
        /*00b0*/ 	.word	0x00000008
.L_33:


//--------------------- .nv.callgraph             --------------------------
	.section	.nv.callgraph,"",@"SHT_CUDA_CALLGRAPH"
	.align	4
	.sectionentsize	8
	.align		4
        /*0000*/ 	.word	0x00000000
	.align		4
        /*0004*/ 	.word	0xffffffff
	.align		4
        /*0008*/ 	.word	0x00000000
	.align		4
        /*000c*/ 	.word	0xfffffffe
	.align		4
        /*0010*/ 	.word	0x00000000
	.align		4
        /*0014*/ 	.word	0xfffffffd
	.align		4
        /*0018*/ 	.word	0x00000000
	.align		4
        /*001c*/ 	.word	0xfffffffc


//--------------------- .nv.constant4             --------------------------
	.section	.nv.constant4,"a",@progbits
	.align	8
	.align		8
.nv.constant4:
        /*0000*/ 	.dword	_$_str
	.align		8
        /*0008*/ 	.dword	_$_str_$_2


//--------------------- .text.triton_poi_fused__native_batch_norm_legit_no_training_7 --------------------------
	.section	.text.triton_poi_fused__native_batch_norm_legit_no_training_7,"ax",@progbits
	.align	128
        .global         triton_poi_fused__native_batch_norm_legit_no_training_7
        .type           triton_poi_fused__native_batch_norm_legit_no_training_7,@function
        .size           triton_poi_fused__native_batch_norm_legit_no_training_7,(.L_x_1 - triton_poi_fused__native_batch_norm_legit_no_training_7)
        .other          triton_poi_fused__native_batch_norm_legit_no_training_7,@"STO_CUDA_ENTRY STV_DEFAULT"
triton_poi_fused__native_batch_norm_legit_no_training_7:
.text.triton_poi_fused__native_batch_norm_legit_no_training_7:
[----:B------:R-:W0:Y:S01]  /*0000*/  LDC R1, c[0x0][0x28] ;  /* 0x00000a00ff017b82 */ /* 0x000e220000000800 */
[----:B------:R-:W1:Y:S07]  /*0010*/  S2R R0, SR_TID.X ;  /* 0x0000000000007919 */ /* 0x000e6e0000002100 */
[----:B------:R-:W2:Y:S01]  /*0020*/  LDC.64 R2, c[0x0][0x220] ;  /* 0x00008800ff027b82 */ /* 0x000ea20000000a00 */
[----:B------:R-:W-:Y:S01]  /*0030*/  HFMA2.MMA R14, -RZ, RZ, 0, 0 ;  /* 0x00000000ff0e7435 */ /* 0x000fe200000001ff */
[----:B------:R-:W-:Y:S01]  /*0040*/  CS2R R12, SRZ ;  /* 0x00000000000c7805 */ /* 0x000fe2000001ff00 */
[----:B------:R-:W3:Y:S01]  /*0050*/  S2R R5, SR_CTAID.X ;  /* 0x0000000000057919 */ /* 0x000ee20000002500 */
[----:B------:R-:W-:-:S04]  /*0060*/  ULDC.64 UR4, c[0x0][0x208] ;  /* 0x0000820000047ab9 */ /* 0x000fc80000000a00 */
[----:B------:R-:W4:Y:S08]  /*0070*/  LDC.64 R24, c[0x0][0x218] ;  /* 0x00008600ff187b82 */ /* 0x000f300000000a00 */
[----:B------:R-:W5:Y:S08]  /*0080*/  LDC.64 R22, c[0x0][0x210] ;  /* 0x00008400ff167b82 */ /* 0x000f700000000a00 */
[----:B------:R-:W4:Y:S01]  /*0090*/  LDC.64 R10, c[0x0][0x230] ;  /* 0x00008c00ff0a7b82 */ /* 0x000f220000000a00 */
[----:B-1----:R-:W-:-:S04]  /*00a0*/  SHF.L.U32 R0, R0, 0x1, RZ ;  /* 0x0000000100007819 */ /* 0x002fc800000006ff */
[----:B------:R-:W-:-:S04]  /*00b0*/  LOP3.LUT R0, R0, 0xfe, RZ, 0xc0, !PT ;  /* 0x000000fe00007812 */ /* 0x000fc800078ec0ff */
[----:B---3--:R-:W-:-:S04]  /*00c0*/  LEA R0, R5, R0, 0x8 ;  /* 0x0000000005007211 */ /* 0x008fc800078e40ff */
[----:B------:R-:W-:Y:S01]  /*00d0*/  IADD3 R15, R0, 0x1, RZ ;  /* 0x00000001000f7810 */ /* 0x000fe20007ffe0ff */
[C---:B------:R-:W-:Y:S01]  /*00e0*/  IMAD.HI R4, R0.reuse, 0x4bda12f7, RZ ;  /* 0x4bda12f700047827 */ /* 0x040fe200078e02ff */
[----:B------:R-:W-:-:S03]  /*00f0*/  ISETP.GE.AND P4, PT, R0, 0x6c00, PT ;  /* 0x00006c000000780c */ /* 0x000fc60003f86270 */
[----:B------:R-:W-:Y:S01]  /*0100*/  IMAD.HI R6, R15, 0x4bda12f7, RZ ;  /* 0x4bda12f70f067827 */ /* 0x000fe200078e02ff */
[----:B------:R-:W-:-:S04]  /*0110*/  SHF.R.U32.HI R5, RZ, 0x1f, R4 ;  /* 0x0000001fff057819 */ /* 0x000fc80000011604 */
[----:B------:R-:W-:Y:S02]  /*0120*/  SHF.R.U32.HI R9, RZ, 0x1f, R6 ;  /* 0x0000001fff097819 */ /* 0x000fe40000011606 */
[----:B------:R-:W-:Y:S02]  /*0130*/  LEA.HI.SX32 R5, R4, R5, 0x1d ;  /* 0x0000000504057211 */ /* 0x000fe400078feaff */
[----:B------:R-:W-:Y:S02]  /*0140*/  LEA.HI.SX32 R6, R6, R9, 0x1d ;  /* 0x0000000906067211 */ /* 0x000fe400078feaff */
[----:B------:R-:W1:Y:S01]  /*0150*/  LDC.64 R8, c[0x0][0x228] ;  /* 0x00008a00ff087b82 */ /* 0x000e620000000a00 */
[----:B------:R-:W-:Y:S02]  /*0160*/  IMAD R7, R5, -0x1b, R0 ;  /* 0xffffffe505077824 */ /* 0x000fe400078e0200 */
[----:B------:R-:W-:Y:S02]  /*0170*/  IMAD R15, R6, -0x1b, R15 ;  /* 0xffffffe5060f7824 */ /* 0x000fe400078e020f */
[----:B--2---:R-:W-:-:S04]  /*0180*/  IMAD.WIDE R4, R7, 0x4, R2 ;  /* 0x0000000407047825 */ /* 0x004fc800078e0202 */
[----:B------:R-:W-:Y:S01]  /*0190*/  IMAD.WIDE R20, R15, 0x4, R2 ;  /* 0x000000040f147825 */ /* 0x000fe200078e0202 */
[----:B------:R1:W2:Y:S04]  /*01a0*/  @!P4 LDG.E.EL R14, desc[UR4][R4.64] ;  /* 0x00000004040ec981 */ /* 0x0002a8000c2e1900 */
[----:B------:R3:W2:Y:S01]  /*01b0*/  @!P4 LDG.E.EL R12, desc[UR4][R20.64] ;  /* 0x00000004140cc981 */ /* 0x0006a2000c2e1900 */
[----:B------:R-:W-:Y:S02]  /*01c0*/  MOV R16, RZ ;  /* 0x000000ff00107202 */ /* 0x000fe40000000f00 */
[----:B------:R-:W-:Y:S01]  /*01d0*/  CS2R R2, SRZ ;  /* 0x0000000000027805 */ /* 0x000fe2000001ff00 */
[----:B----4-:R-:W-:-:S04]  /*01e0*/  IMAD.WIDE R18, R7, 0x4, R24 ;  /* 0x0000000407127825 */ /* 0x010fc800078e0218 */
[----:B------:R-:W-:Y:S01]  /*01f0*/  IMAD.WIDE R24, R15, 0x4, R24 ;  /* 0x000000040f187825 */ /* 0x000fe200078e0218 */
[----:B------:R-:W4:Y:S03]  /*0200*/  @!P4 LDG.E.EL R13, desc[UR4][R18.64] ;  /* 0x00000004120dc981 */ /* 0x000f26000c2e1900 */
[----:B-----5:R-:W-:Y:S01]  /*0210*/  IMAD.WIDE R22, R0, 0x4, R22 ;  /* 0x0000000400167825 */ /* 0x020fe200078e0216 */
[----:B------:R-:W5:Y:S03]  /*0220*/  @!P4 LDG.E.EL R16, desc[UR4][R24.64] ;  /* 0x000000041810c981 */ /* 0x000f66000c2e1900 */
[--C-:B-1----:R-:W-:Y:S01]  /*0230*/  IMAD.WIDE R4, R7, 0x4, R8.reuse ;  /* 0x0000000407047825 */ /* 0x102fe200078e0208 */
[----:B------:R-:W4:Y:S03]  /*0240*/  @!P4 LDG.E.64 R2, desc[UR4][R22.64] ;  /* 0x000000041602c981 */ /* 0x000f26000c1e1b00 */
[----:B------:R-:W-:-:S04]  /*0250*/  IMAD.WIDE R8, R15, 0x4, R8 ;  /* 0x000000040f087825 */ /* 0x000fc800078e0208 */
[--C-:B0-----:R-:W-:Y:S01]  /*0260*/  IMAD.WIDE R26, R15, 0x4, R10.reuse ;  /* 0x000000040f1a7825 */ /* 0x101fe200078e020a */
[----:B------:R-:W-:Y:S01]  /*0270*/  HFMA2.MMA R15, -RZ, RZ, 0, 0 ;  /* 0x00000000ff0f7435 */ /* 0x000fe200000001ff */
[----:B---3--:R-:W-:Y:S02]  /*0280*/  MOV R20, RZ ;  /* 0x000000ff00147202 */ /* 0x008fe40000000f00 */
[----:B------:R-:W-:Y:S01]  /*0290*/  IMAD.WIDE R6, R7, 0x4, R10 ;  /* 0x0000000407067825 */ /* 0x000fe200078e020a */
[----:B------:R-:W-:-:S03]  /*02a0*/  CS2R R10, SRZ ;  /* 0x00000000000a7805 */ /* 0x000fc6000001ff00 */
[----:B------:R-:W3:Y:S04]  /*02b0*/  @!P4 LDG.E.EL R20, desc[UR4][R8.64] ;  /* 0x000000040814c981 */ /* 0x000ee8000c2e1900 */
[----:B------:R0:W3:Y:S04]  /*02c0*/  @!P4 LDG.E.EL R15, desc[UR4][R4.64] ;  /* 0x00000004040fc981 */ /* 0x0000e8000c2e1900 */
[----:B------:R1:W3:Y:S04]  /*02d0*/  @!P4 LDG.E.EL R10, desc[UR4][R6.64] ;  /* 0x00000004060ac981 */ /* 0x0002e8000c2e1900 */
[----:B------:R-:W3:Y:S01]  /*02e0*/  @!P4 LDG.E.EL R11, desc[UR4][R26.64] ;  /* 0x000000041a0bc981 */ /* 0x000ee2000c2e1900 */
[----:B0-----:R-:W0:Y:S01]  /*02f0*/  LDC.64 R4, c[0x0][0x238] ;  /* 0x00008e00ff047b82 */ /* 0x001e220000000a00 */
[----:B-1----:R-:W-:Y:S01]  /*0300*/  HFMA2.MMA R7, -RZ, RZ, 1.625, 0 ;  /* 0x3e800000ff077435 */ /* 0x002fe200000001ff */
[----:B0-----:R-:W-:-:S04]  /*0310*/  IMAD.WIDE R4, R0, 0x4, R4 ;  /* 0x0000000400047825 */ /* 0x001fc800078e0204 */
[----:B--2---:R-:W-:Y:S01]  /*0320*/  FADD R14, R14, 9.9999997473787516356e-06 ;  /* 0x3727c5ac0e0e7421 */ /* 0x004fe20000000000 */
[----:B------:R-:W-:-:S03]  /*0330*/  FADD R12, R12, 9.9999997473787516356e-06 ;  /* 0x3727c5ac0c0c7421 */ /* 0x000fc60000000000 */
[----:B------:R-:W0:Y:S08]  /*0340*/  MUFU.SQRT R17, R14 ;  /* 0x0000000e00117308 */ /* 0x000e300000002000 */
[----:B------:R-:W1:Y:S01]  /*0350*/  MUFU.SQRT R18, R12 ;  /* 0x0000000c00127308 */ /* 0x000e620000002000 */
[C---:B0-----:R-:W-:Y:S02]  /*0360*/  FSETP.GT.AND P0, PT, R17.reuse, 8.50705917302346158658e+37, PT ;  /* 0x7e8000001100780b */ /* 0x041fe40003f04000 */
[----:B------:R-:W-:-:S02]  /*0370*/  FSETP.GEU.AND P2, PT, R17, 1.175494350822287508e-38, PT ;  /* 0x008000001100780b */ /* 0x000fc40003f4e000 */
[C---:B-1----:R-:W-:Y:S02]  /*0380*/  FSETP.GT.AND P1, PT, R18.reuse, 8.50705917302346158658e+37, PT ;  /* 0x7e8000001200780b */ /* 0x042fe40003f24000 */
[----:B------:R-:W-:-:S07]  /*0390*/  FSETP.GEU.AND P3, PT, R18, 1.175494350822287508e-38, PT ;  /* 0x008000001200780b */ /* 0x000fce0003f6e000 */
[----:B------:R-:W-:-:S04]  /*03a0*/  @P0 FMUL R17, R17, 0.25 ;  /* 0x3e80000011110820 */ /* 0x000fc80000400000 */
[----:B------:R-:W-:Y:S01]  /*03b0*/  @!P2 FMUL R17, R17, 16777216 ;  /* 0x4b8000001111a820 */ /* 0x000fe20000400000 */
[----:B------:R-:W-:-:S04]  /*03c0*/  @P1 FMUL R18, R18, 0.25 ;  /* 0x3e80000012121820 */ /* 0x000fc80000400000 */
[----:B------:R-:W-:Y:S01]  /*03d0*/  @!P3 FMUL R18, R18, 16777216 ;  /* 0x4b8000001212b820 */ /* 0x000fe20000400000 */
[----:B------:R-:W0:Y:S01]  /*03e0*/  MUFU.RCP R17, R17 ;  /* 0x0000001100117308 */ /* 0x000e220000001000 */
[----:B------:R-:W-:-:S07]  /*03f0*/  FSEL R6, R7, 1, P0 ;  /* 0x3f80000007067808 */ /* 0x000fce0000000000 */
[----:B------:R-:W1:Y:S01]  /*0400*/  MUFU.RCP R18, R18 ;  /* 0x0000001200127308 */ /* 0x000e620000001000 */
[----:B------:R-:W-:Y:S01]  /*0410*/  FSEL R7, R7, 1, P1 ;  /* 0x3f80000007077808 */ /* 0x000fe20000800000 */
[----:B------:R-:W-:-:S04]  /*0420*/  @!P2 FMUL R6, R6, 16777216 ;  /* 0x4b8000000606a820 */ /* 0x000fc80000400000 */
[----:B------:R-:W-:Y:S01]  /*0430*/  @!P3 FMUL R7, R7, 16777216 ;  /* 0x4b8000000707b820 */ /* 0x000fe20000400000 */
[----:B0-----:R-:W-:Y:S01]  /*0440*/  FMUL R17, R17, R6 ;  /* 0x0000000611117220 */ /* 0x001fe20000400000 */
[----:B----4-:R-:W-:Y:S01]  /*0450*/  FADD R2, -R13, R2 ;  /* 0x000000020d027221 */ /* 0x010fe20000000100 */
[----:B-----5:R-:W-:Y:S01]  /*0460*/  FADD R3, -R16, R3 ;  /* 0x0000000310037221 */ /* 0x020fe20000000100 */
[----:B-1----:R-:W-:Y:S02]  /*0470*/  FMUL R6, R18, R7 ;  /* 0x0000000712067220 */ /* 0x002fe40000400000 */
[----:B------:R-:W-:Y:S02]  /*0480*/  FMUL R17, R2, R17 ;  /* 0x0000001102117220 */ /* 0x000fe40000400000 */
[----:B------:R-:W-:Y:S02]  /*0490*/  FMUL R6, R3, R6 ;  /* 0x0000000603067220 */ /* 0x000fe40000400000 */
[----:B---3--:R-:W-:-:S02]  /*04a0*/  FFMA R10, R17, R15, R10 ;  /* 0x0000000f110a7223 */ /* 0x008fc4000000000a */
[----:B------:R-:W-:Y:S01]  /*04b0*/  FFMA R11, R6, R20, R11 ;  /* 0x00000014060b7223 */ /* 0x000fe2000000000b */
[----:B------:R-:W-:Y:S06]  /*04c0*/  @P4 EXIT ;  /* 0x000000000000494d */ /* 0x000fec0003800000 */
[----:B------:R-:W-:Y:S01]  /*04d0*/  STG.E.64 desc[UR4][R4.64], R10 ;  /* 0x0000000a04007986 */ /* 0x000fe2000c101b04 */
[----:B------:R-:W-:Y:S05]  /*04e0*/  EXIT ;  /* 0x000000000000794d */ /* 0x000fea0003800000 */
.L_x_0:
[----:B------:R-:W-:-:S00]  /*04f0*/  BRA `(.L_x_0) ;  /* 0xfffffffc00fc7947 */ /* 0x000fc0000383ffff */
[----:B------:R-:W-:-:S00]  /*0500*/  NOP ;  /* 0x0000000000007918 */ /* 0x000fc00000000000 */
[----:B------:R-:W-:-:S00]  /*0510*/  NOP ;  /* 0x0000000000007918 */ /* 0x000fc00000000000 */
[----:B------:R-:W-:-:S00]  /*0520*/  NOP ;  /* 0x0000000000007918 */ /* 0x000fc00000000000 */
[----:B------:R-:W-:-:S00]  /*0530*/  NOP ;  /* 0x0000000000007918 */ /* 0x000fc00000000000 */
[----:B------:R-:W-:-:S00]  /*0540*/  NOP ;  /* 0x0000000000007918 */ /* 0x000fc00000000000 */
[----:B------:R-:W-:-:S00]  /*0550*/  NOP ;  /* 0x0000000000007918 */ /* 0x000fc00000000000 */
[----:B------:R-:W-:-:S00]  /*0560*/  NOP ;  /* 0x0000000000007918 */ /* 0x000fc00000000000 */
[----:B------:R-:W-:-:S00]  /*0570*/  NOP ;  /* 0x0000000000007918 */ /* 0x000fc00000000000 */
.L_x_1:


//--------------------- .nv.global.init           --------------------------
	.section	.nv.global.init,"aw",@progbits
.nv.global.init:
	.type		_$_str,@object
	.size		_$_str,(_$_str_$_2 - _$_str)
_$_str:
        /*0000*/ 	.byte	0x5f, 0x5f, 0x43, 0x55, 0x44, 0x41, 0x5f, 0x46, 0x54, 0x5a, 0x00
	.type		_$_str_$_2,@object
	.size		_$_str_$_2,(.L_1 - _$_str_$_2)
_$_str_$_2:
        /*000b*/ 	.byte	0x5f, 0x5f, 0x43, 0x55, 0x44, 0x41, 0x5f, 0x50, 0x52, 0x45, 0x43, 0x5f, 0x53, 0x51, 0x52, 0x54
        /*001b*/ 	.byte	0x00
.L_1:


//--------------------- .nv.constant0.triton_poi_fused__native_batch_norm_legit_no_training_7 --------------------------
	.section	.nv.constant0.triton_poi_fused__native_batch_norm_legit_no_training_7,"a",@progbits
	.sectionflags	@""
	.align	4
.nv.constant0.triton_poi_fused__native_batch_norm_legit_no_training_7:
	.zero		580
